//
// Generated by NVIDIA NVVM Compiler
//
// Compiler Build ID: CL-36424714
// Cuda compilation tools, release 13.0, V13.0.88
// Based on NVVM 20.0.0
//

.version 9.0
.target sm_100
.address_size 64

	// .globl	default_function_kernel
// _ZZ25default_function_kernel_1E11ph_3_shared has been demoted

.visible .entry default_function_kernel(
	.param .u64 .ptr .align 1 default_function_kernel_param_0,
	.param .u64 .ptr .align 1 default_function_kernel_param_1
)
.maxntid 32
{
	.reg .pred 	%p<5>;
	.reg .b32 	%r<8>;
	.reg .b32 	%f<23>;
	.reg .b64 	%rd<8>;

	ld.param.u64 	%rd1, [default_function_kernel_param_0];
	ld.param.u64 	%rd2, [default_function_kernel_param_1];
	mov.u32 	%r1, %ctaid.x;
	shl.b32 	%r3, %r1, 2;
	mov.u32 	%r2, %tid.x;
	shr.u32 	%r4, %r2, 3;
	or.b32  	%r5, %r3, %r4;
	setp.gt.u32 	%p1, %r5, 8;
	@%p1 bra 	$L__BB0_2;
	cvta.to.global.u64 	%rd3, %rd2;
	cvta.to.global.u64 	%rd4, %rd1;
	shl.b32 	%r6, %r1, 5;
	or.b32  	%r7, %r6, %r2;
	mul.wide.u32 	%rd5, %r7, 4;
	add.s64 	%rd6, %rd3, %rd5;
	ld.global.nc.f32 	%f1, [%rd6];
	abs.f32 	%f2, %f1;
	fma.rn.f32 	%f3, %f2, 0fBF000000, 0f3F000000;
	rsqrt.approx.ftz.f32 	%f4, %f3;
	mul.f32 	%f5, %f4, %f3;
	mul.f32 	%f6, %f4, 0fBF000000;
	fma.rn.f32 	%f7, %f5, %f6, 0f3F000000;
	fma.rn.f32 	%f8, %f5, %f7, %f5;
	setp.eq.f32 	%p2, %f2, 0f3F800000;
	selp.f32 	%f9, 0f00000000, %f8, %p2;
	setp.gt.f32 	%p3, %f2, 0f3F0F5C29;
	selp.f32 	%f10, %f9, %f2, %p3;
	mul.f32 	%f11, %f10, %f10;
	fma.rn.f32 	%f12, %f11, 0f3D4DD2F7, 0f3C99CA97;
	fma.rn.f32 	%f13, %f12, %f11, 0f3D3F90E8;
	fma.rn.f32 	%f14, %f13, %f11, 0f3D993CCF;
	fma.rn.f32 	%f15, %f14, %f11, 0f3E2AAC04;
	mul.f32 	%f16, %f11, %f15;
	fma.rn.f32 	%f17, %f16, %f10, %f10;
	mul.f32 	%f18, %f17, 0fC0000000;
	fma.rn.f32 	%f19, 0f3F6EE581, 0f3FD774EB, %f18;
	selp.f32 	%f20, %f19, %f17, %p3;
	setp.num.f32 	%p4, %f20, %f20;
	copysign.f32 	%f21, %f1, %f20;
	selp.f32 	%f22, %f21, %f20, %p4;
	add.s64 	%rd7, %rd4, %rd5;
	st.global.f32 	[%rd7], %f22;
$L__BB0_2:
	ret;

}
	// .globl	default_function_kernel_1
.visible .entry default_function_kernel_1(
	.param .u64 .ptr .align 1 default_function_kernel_1_param_0,
	.param .u64 .ptr .align 1 default_function_kernel_1_param_1,
	.param .u64 .ptr .align 1 default_function_kernel_1_param_2
)
.maxntid 15
{
	.reg .pred 	%p<3>;
	.reg .b16 	%rs<8>;
	.reg .b32 	%r<13>;
	.reg .b32 	%f<29>;
	.reg .b64 	%rd<13>;
	// demoted variable
	.shared .align 4 .b8 _ZZ25default_function_kernel_1E11ph_3_shared[80];
	ld.param.u64 	%rd3, [default_function_kernel_1_param_0];
	ld.param.u64 	%rd4, [default_function_kernel_1_param_1];
	ld.param.u64 	%rd5, [default_function_kernel_1_param_2];
	cvta.to.global.u64 	%rd6, %rd5;
	mov.u32 	%r1, %tid.x;
	setp.gt.u32 	%p1, %r1, 9;
	shl.b32 	%r5, %r1, 3;
	mov.u32 	%r6, _ZZ25default_function_kernel_1E11ph_3_shared;
	add.s32 	%r2, %r6, %r5;
	shl.b32 	%r7, %r1, 1;
	mov.u32 	%r3, %ctaid.x;
	bar.sync 	0;
	mul.wide.u32 	%rd7, %r7, 4;
	add.s64 	%rd1, %rd6, %rd7;
	@%p1 bra 	$L__BB1_2;
	ld.global.nc.v2.f32 	{%f2, %f3}, [%rd1];
	st.shared.v2.f32 	[%r2], {%f2, %f3};
$L__BB1_2:
	setp.gt.u32 	%p2, %r1, 9;
	bar.sync 	0;
	cvt.u16.u32 	%rs1, %r1;
	mul.lo.s16 	%rs2, %rs1, 52;
	shr.u16 	%rs3, %rs2, 8;
	shl.b16 	%rs4, %rs3, 3;
	cvt.u32.u16 	%r8, %rs4;
	mad.lo.s32 	%r9, %r3, 24, %r8;
	cvta.to.global.u64 	%rd8, %rd4;
	mul.wide.u32 	%rd9, %r9, 4;
	add.s64 	%rd2, %rd8, %rd9;
	ld.global.nc.f32 	%f4, [%rd2];
	mul.lo.s16 	%rs5, %rs3, 5;
	sub.s16 	%rs6, %rs1, %rs5;
	and.b16  	%rs7, %rs6, 255;
	mul.wide.u16 	%r10, %rs7, 4;
	add.s32 	%r4, %r6, %r10;
	ld.shared.f32 	%f5, [%r4];
	fma.rn.f32 	%f6, %f4, %f5, 0f00000000;
	ld.global.nc.f32 	%f7, [%rd2+4];
	ld.shared.f32 	%f8, [%r4+20];
	fma.rn.f32 	%f9, %f7, %f8, %f6;
	ld.global.nc.f32 	%f10, [%rd2+8];
	ld.shared.f32 	%f11, [%r4+40];
	fma.rn.f32 	%f12, %f10, %f11, %f9;
	ld.global.nc.f32 	%f13, [%rd2+12];
	ld.shared.f32 	%f14, [%r4+60];
	fma.rn.f32 	%f1, %f13, %f14, %f12;
	bar.sync 	0;
	@%p2 bra 	$L__BB1_4;
	ld.global.nc.v2.f32 	{%f15, %f16}, [%rd1+80];
	st.shared.v2.f32 	[%r2], {%f15, %f16};
$L__BB1_4:
	bar.sync 	0;
	ld.global.nc.f32 	%f17, [%rd2+16];
	ld.shared.f32 	%f18, [%r4];
	fma.rn.f32 	%f19, %f17, %f18, %f1;
	ld.global.nc.f32 	%f20, [%rd2+20];
	ld.shared.f32 	%f21, [%r4+20];
	fma.rn.f32 	%f22, %f20, %f21, %f19;
	ld.global.nc.f32 	%f23, [%rd2+24];
	ld.shared.f32 	%f24, [%r4+40];
	fma.rn.f32 	%f25, %f23, %f24, %f22;
	ld.global.nc.f32 	%f26, [%rd2+28];
	ld.shared.f32 	%f27, [%r4+60];
	fma.rn.f32 	%f28, %f26, %f27, %f25;
	cvta.to.global.u64 	%rd10, %rd3;
	mad.lo.s32 	%r12, %r3, 15, %r1;
	mul.wide.u32 	%rd11, %r12, 4;
	add.s64 	%rd12, %rd10, %rd11;
	st.global.f32 	[%rd12], %f28;
	ret;

}
	// .globl	default_function_kernel_2
.visible .entry default_function_kernel_2(
	.param .u64 .ptr .align 1 default_function_kernel_2_param_0,
	.param .u64 .ptr .align 1 default_function_kernel_2_param_1,
	.param .u64 .ptr .align 1 default_function_kernel_2_param_2
)
.maxntid 32
{
	.reg .pred 	%p<2>;
	.reg .b32 	%r<8>;
	.reg .b32 	%f<4>;
	.reg .b64 	%rd<11>;

	ld.param.u64 	%rd1, [default_function_kernel_2_param_0];
	ld.param.u64 	%rd2, [default_function_kernel_2_param_1];
	ld.param.u64 	%rd3, [default_function_kernel_2_param_2];
	mov.u32 	%r1, %ctaid.x;
	shl.b32 	%r3, %r1, 2;
	mov.u32 	%r2, %tid.x;
	shr.u32 	%r4, %r2, 3;
	or.b32  	%r5, %r3, %r4;
	setp.gt.u32 	%p1, %r5, 8;
	@%p1 bra 	$L__BB2_2;
	cvta.to.global.u64 	%rd4, %rd2;
	cvta.to.global.u64 	%rd5, %rd3;
	cvta.to.global.u64 	%rd6, %rd1;
	shl.b32 	%r6, %r1, 5;
	or.b32  	%r7, %r6, %r2;
	mul.wide.u32 	%rd7, %r7, 4;
	add.s64 	%rd8, %rd4, %rd7;
	ld.global.nc.f32 	%f1, [%rd8];
	add.s64 	%rd9, %rd5, %rd7;
	ld.global.nc.f32 	%f2, [%rd9];
	mul.f32 	%f3, %f1, %f2;
	add.s64 	%rd10, %rd6, %rd7;
	st.global.f32 	[%rd10], %f3;
$L__BB2_2:
	ret;

}
	// .globl	default_function_kernel_3
.visible .entry default_function_kernel_3(
	.param .u64 .ptr .align 1 default_function_kernel_3_param_0,
	.param .u64 .ptr .align 1 default_function_kernel_3_param_1
)
.maxntid 64
{
	.reg .pred 	%p<8>;
	.reg .b32 	%r<14>;
	.reg .b32 	%f<38>;
	.reg .b64 	%rd<9>;

	ld.param.u64 	%rd1, [default_function_kernel_3_param_0];
	ld.param.u64 	%rd2, [default_function_kernel_3_param_1];
	mov.u32 	%r1, %ctaid.x;
	shl.b32 	%r5, %r1, 3;
	mov.u32 	%r2, %tid.x;
	shr.u32 	%r6, %r2, 3;
	or.b32  	%r7, %r5, %r6;
	setp.gt.u32 	%p1, %r7, 8;
	@%p1 bra 	$L__BB3_4;
	cvta.to.global.u64 	%rd3, %rd2;
	shl.b32 	%r8, %r1, 6;
	or.b32  	%r3, %r8, %r2;
	mul.wide.u32 	%rd4, %r3, 4;
	add.s64 	%rd5, %rd3, %rd4;
	ld.global.nc.f32 	%f1, [%rd5];
	abs.f32 	%f2, %f1;
	fma.rn.f32 	%f7, %f1, %f1, 0f3F800000;
	rsqrt.approx.ftz.f32 	%f8, %f7;
	fma.rn.f32 	%f9, %f7, %f8, 0f3F800000;
	rcp.approx.ftz.f32 	%f10, %f9;
	mul.f32 	%f11, %f2, %f10;
	fma.rn.f32 	%f12, %f2, %f11, %f2;
	setp.gt.f32 	%p2, %f2, 0f4B000000;
	selp.f32 	%f3, %f2, %f12, %p2;
	mov.f32 	%f13, 0f3F800000;
	add.rz.f32 	%f14, %f3, %f13;
	mov.b32 	%r9, %f14;
	add.s32 	%r10, %r9, -1061158912;
	and.b32  	%r11, %r10, -8388608;
	mov.b32 	%r4, %f3;
	sub.s32 	%r12, %r4, %r11;
	mov.b32 	%f15, %r12;
	sub.s32 	%r13, 1082130432, %r11;
	mov.b32 	%f16, %r13;
	fma.rn.f32 	%f17, %f16, 0f3E800000, 0fBF800000;
	add.f32 	%f18, %f17, %f15;
	cvt.rn.f32.s32 	%f19, %r11;
	mul.f32 	%f20, %f19, 0f34000000;
	fma.rn.f32 	%f21, %f18, 0fBD39BF78, 0f3DD80012;
	fma.rn.f32 	%f22, %f21, %f18, 0fBE0778E0;
	fma.rn.f32 	%f23, %f22, %f18, 0f3E146475;
	fma.rn.f32 	%f24, %f23, %f18, 0fBE2A68DD;
	fma.rn.f32 	%f25, %f24, %f18, 0f3E4CAF9E;
	fma.rn.f32 	%f26, %f25, %f18, 0fBE800042;
	fma.rn.f32 	%f27, %f26, %f18, 0f3EAAAAE6;
	fma.rn.f32 	%f28, %f27, %f18, 0fBF000000;
	mul.f32 	%f29, %f18, %f28;
	fma.rn.f32 	%f30, %f29, %f18, %f18;
	fma.rn.f32 	%f37, %f20, 0f3F317218, %f30;
	setp.lt.u32 	%p3, %r4, 2139095040;
	@%p3 bra 	$L__BB3_3;
	setp.gt.s32 	%p4, %r4, -1082130432;
	fma.rn.f32 	%f31, %f3, 0f7F800000, 0f7F800000;
	selp.f32 	%f32, %f31, %f37, %p4;
	setp.eq.f32 	%p5, %f3, 0f00000000;
	selp.f32 	%f37, 0f80000000, %f32, %p5;
$L__BB3_3:
	setp.gt.f32 	%p6, %f2, 0f4B000000;
	add.f32 	%f33, %f37, 0f3F317218;
	selp.f32 	%f34, %f33, %f37, %p6;
	setp.num.f32 	%p7, %f2, %f2;
	copysign.f32 	%f35, %f1, %f34;
	selp.f32 	%f36, %f35, %f34, %p7;
	cvta.to.global.u64 	%rd6, %rd1;
	add.s64 	%rd8, %rd6, %rd4;
	st.global.f32 	[%rd8], %f36;
$L__BB3_4:
	ret;

}


// ===== COMPILED SASS (sm_100) =====

	.target	sm_100

	.elftype	@"ET_EXEC"


//--------------------- .note.nv.tkinfo           --------------------------
	.section	.note.nv.tkinfo,"",@"SHT_NOTE"
	.sectionflags	@"SHF_NOTE_NV_TKINFO"
	.tkinfo
        /*0018*/ 	.word	0x00000002
        /*0030*/ 	.string	""
        /*0030*/ 	.string	"ptxas"
        /*0030*/ 	.string	"Cuda compilation tools, release 13.0, V13.0.88"
        /*0030*/ 	.string	"Build cuda_13.0.r13.0/compiler.36424714_0"
        /*0030*/ 	.string	"-arch sm_100 -m 64 "



//--------------------- .note.nv.cuinfo           --------------------------
	.section	.note.nv.cuinfo,"",@"SHT_NOTE"
	.sectionflags	@"SHF_NOTE_NV_CUINFO"
        /*0018*/ 	.short	0x0002
        /*001a*/ 	.short	0x0064
        /*001c*/ 	.short	0x0082
	.zero		2


//--------------------- .nv.info                  --------------------------
	.section	.nv.info,"",@"SHT_CUDA_INFO"
	.align	4


	//----- nvinfo : EIATTR_REGCOUNT
	.align		4
        /*0000*/ 	.byte	0x04, 0x2f
        /*0002*/ 	.short	(.L_1 - .L_0)
	.align		4
.L_0:
        /*0004*/ 	.word	index@(default_function_kernel)
        /*0008*/ 	.word	0x0000000c


	//----- nvinfo : EIATTR_FRAME_SIZE
	.align		4
.L_1:
        /*000c*/ 	.byte	0x04, 0x11
        /*000e*/ 	.short	(.L_3 - .L_2)
	.align		4
.L_2:
        /*0010*/ 	.word	index@(default_function_kernel)
        /*0014*/ 	.word	0x00000000


	//----- nvinfo : EIATTR_REGCOUNT
	.align		4
.L_3:
        /*0018*/ 	.byte	0x04, 0x2f
        /*001a*/ 	.short	(.L_5 - .L_4)
	.align		4
.L_4:
        /*001c*/ 	.word	index@(default_function_kernel_1)
        /*0020*/ 	.word	0x0000001c


	//----- nvinfo : EIATTR_FRAME_SIZE
	.align		4
.L_5:
        /*0024*/ 	.byte	0x04, 0x11
        /*0026*/ 	.short	(.L_7 - .L_6)
	.align		4
.L_6:
        /*0028*/ 	.word	index@(default_function_kernel_1)
        /*002c*/ 	.word	0x00000000


	//----- nvinfo : EIATTR_REGCOUNT
	.align		4
.L_7:
        /*0030*/ 	.byte	0x04, 0x2f
        /*0032*/ 	.short	(.L_9 - .L_8)
	.align		4
.L_8:
        /*0034*/ 	.word	index@(default_function_kernel_2)
        /*0038*/ 	.word	0x0000000c


	//----- nvinfo : EIATTR_FRAME_SIZE
	.align		4
.L_9:
        /*003c*/ 	.byte	0x04, 0x11
        /*003e*/ 	.short	(.L_11 - .L_10)
	.align		4
.L_10:
        /*0040*/ 	.word	index@(default_function_kernel_2)
        /*0044*/ 	.word	0x00000000


	//----- nvinfo : EIATTR_REGCOUNT
	.align		4
.L_11:
        /*0048*/ 	.byte	0x04, 0x2f
        /*004a*/ 	.short	(.L_13 - .L_12)
	.align		4
.L_12:
        /*004c*/ 	.word	index@(default_function_kernel_3)
        /*0050*/ 	.word	0x0000000c


	//----- nvinfo : EIATTR_FRAME_SIZE
	.align		4
.L_13:
        /*0054*/ 	.byte	0x04, 0x11
        /*0056*/ 	.short	(.L_15 - .L_14)
	.align		4
.L_14:
        /*0058*/ 	.word	index@(default_function_kernel_3)
        /*005c*/ 	.word	0x00000000


	//----- nvinfo : EIATTR_MIN_STACK_SIZE
	.align		4
.L_15:
        /*0060*/ 	.byte	0x04, 0x12
        /*0062*/ 	.short	(.L_17 - .L_16)
	.align		4
.L_16:
        /*0064*/ 	.word	index@(default_function_kernel_3)
        /*0068*/ 	.word	0x00000000


	//----- nvinfo : EIATTR_MIN_STACK_SIZE
	.align		4
.L_17:
        /*006c*/ 	.byte	0x04, 0x12
        /*006e*/ 	.short	(.L_19 - .L_18)
	.align		4
.L_18:
        /*0070*/ 	.word	index@(default_function_kernel_2)
        /*0074*/ 	.word	0x00000000


	//----- nvinfo : EIATTR_MIN_STACK_SIZE
	.align		4
.L_19:
        /*0078*/ 	.byte	0x04, 0x12
        /*007a*/ 	.short	(.L_21 - .L_20)
	.align		4
.L_20:
        /*007c*/ 	.word	index@(default_function_kernel_1)
        /*0080*/ 	.word	0x00000000


	//----- nvinfo : EIATTR_MIN_STACK_SIZE
	.align		4
.L_21:
        /*0084*/ 	.byte	0x04, 0x12
        /*0086*/ 	.short	(.L_23 - .L_22)
	.align		4
.L_22:
        /*0088*/ 	.word	index@(default_function_kernel)
        /*008c*/ 	.word	0x00000000
.L_23:


//--------------------- .nv.compat                --------------------------
	.section	.nv.compat,"",@"SHT_CUDA_COMPAT_INFO"
	.align	4
        /*0000*/ 	.byte	0x02, 0x09, 0x00, 0x00, 0x02, 0x02, 0x01, 0x00, 0x02, 0x05, 0x05, 0x00, 0x03, 0x07, 0x01, 0x01
        /*0010*/ 	.byte	0x02, 0x03, 0x00, 0x00, 0x02, 0x06, 0x01, 0x00, 0x04, 0x0b, 0x08, 0x00, 0x01, 0x00, 0x00, 0x00
        /*0020*/ 	.byte	0x00, 0x00, 0x00, 0x00


//--------------------- .nv.info.default_function_kernel_3 --------------------------
	.section	.nv.info.default_function_kernel_3,"",@"SHT_CUDA_INFO"
	.sectionflags	@""
	.align	4


	//----- nvinfo : EIATTR_CUDA_API_VERSION
	.align		4
        /*0000*/ 	.byte	0x04, 0x37
        /*0002*/ 	.short	(.L_25 - .L_24)
.L_24:
        /*0004*/ 	.word	0x00000082


	//----- nvinfo : EIATTR_KPARAM_INFO
	.align		4
.L_25:
        /*0008*/ 	.byte	0x04, 0x17
        /*000a*/ 	.short	(.L_27 - .L_26)
.L_26:
        /*000c*/ 	.word	0x00000000
        /*0010*/ 	.short	0x0001
        /*0012*/ 	.short	0x0008
        /*0014*/ 	.byte	0x00, 0xf5, 0x21, 0x00


	//----- nvinfo : EIATTR_KPARAM_INFO
	.align		4
.L_27:
        /*0018*/ 	.byte	0x04, 0x17
        /*001a*/ 	.short	(.L_29 - .L_28)
.L_28:
        /*001c*/ 	.word	0x00000000
        /*0020*/ 	.short	0x0000
        /*0022*/ 	.short	0x0000
        /*0024*/ 	.byte	0x00, 0xf5, 0x21, 0x00


	//----- nvinfo : EIATTR_SPARSE_MMA_MASK
	.align		4
.L_29:
        /*0028*/ 	.byte	0x03, 0x50
        /*002a*/ 	.short	0x0000


	//----- nvinfo : EIATTR_MAXREG_COUNT
	.align		4
        /*002c*/ 	.byte	0x03, 0x1b
        /*002e*/ 	.short	0x00ff


	//----- nvinfo : EIATTR_MERCURY_ISA_VERSION
	.align		4
        /*0030*/ 	.byte	0x03, 0x5f
        /*0032*/ 	.short	0x0101


	//----- nvinfo : EIATTR_VRC_CTA_INIT_COUNT
	.align		4
        /*0034*/ 	.byte	0x02, 0x4a
	.zero		1
	.zero		1


	//----- nvinfo : EIATTR_EXIT_INSTR_OFFSETS
	.align		4
        /*0038*/ 	.byte	0x04, 0x1c
        /*003a*/ 	.short	(.L_31 - .L_30)


	//   ....[0]....
.L_30:
        /*003c*/ 	.word	0x00000070


	//   ....[1]....
        /*0040*/ 	.word	0x000003a0


	//----- nvinfo : EIATTR_MAX_THREADS
	.align		4
.L_31:
        /*0044*/ 	.byte	0x04, 0x05
        /*0046*/ 	.short	(.L_33 - .L_32)
.L_32:
        /*0048*/ 	.word	0x00000040
        /*004c*/ 	.word	0x00000001
        /*0050*/ 	.word	0x00000001


	//----- nvinfo : EIATTR_CBANK_PARAM_SIZE
	.align		4
.L_33:
        /*0054*/ 	.byte	0x03, 0x19
        /*0056*/ 	.short	0x0010


	//----- nvinfo : EIATTR_PARAM_CBANK
	.align		4
        /*0058*/ 	.byte	0x04, 0x0a
        /*005a*/ 	.short	(.L_35 - .L_34)
	.align		4
.L_34:
        /*005c*/ 	.word	index@(.nv.constant0.default_function_kernel_3)
        /*0060*/ 	.short	0x0380
        /*0062*/ 	.short	0x0010


	//----- nvinfo : EIATTR_SW_WAR
	.align		4
.L_35:
        /*0064*/ 	.byte	0x04, 0x36
        /*0066*/ 	.short	(.L_37 - .L_36)
.L_36:
        /*0068*/ 	.word	0x00000008
.L_37:


//--------------------- .nv.info.default_function_kernel_2 --------------------------
	.section	.nv.info.default_function_kernel_2,"",@"SHT_CUDA_INFO"
	.sectionflags	@""
	.align	4


	//----- nvinfo : EIATTR_CUDA_API_VERSION
	.align		4
        /*0000*/ 	.byte	0x04, 0x37
        /*0002*/ 	.short	(.L_39 - .L_38)
.L_38:
        /*0004*/ 	.word	0x00000082


	//----- nvinfo : EIATTR_KPARAM_INFO
	.align		4
.L_39:
        /*0008*/ 	.byte	0x04, 0x17
        /*000a*/ 	.short	(.L_41 - .L_40)
.L_40:
        /*000c*/ 	.word	0x00000000
        /*0010*/ 	.short	0x0002
        /*0012*/ 	.short	0x0010
        /*0014*/ 	.byte	0x00, 0xf5, 0x21, 0x00


	//----- nvinfo : EIATTR_KPARAM_INFO
	.align		4
.L_41:
        /*0018*/ 	.byte	0x04, 0x17
        /*001a*/ 	.short	(.L_43 - .L_42)
.L_42:
        /*001c*/ 	.word	0x00000000
        /*0020*/ 	.short	0x0001
        /*0022*/ 	.short	0x0008
        /*0024*/ 	.byte	0x00, 0xf5, 0x21, 0x00


	//----- nvinfo : EIATTR_KPARAM_INFO
	.align		4
.L_43:
        /*0028*/ 	.byte	0x04, 0x17
        /*002a*/ 	.short	(.L_45 - .L_44)
.L_44:
        /*002c*/ 	.word	0x00000000
        /*0030*/ 	.short	0x0000
        /*0032*/ 	.short	0x0000
        /*0034*/ 	.byte	0x00, 0xf5, 0x21, 0x00


	//----- nvinfo : EIATTR_SPARSE_MMA_MASK
	.align		4
.L_45:
        /*0038*/ 	.byte	0x03, 0x50
        /*003a*/ 	.short	0x0000


	//----- nvinfo : EIATTR_MAXREG_COUNT
	.align		4
        /*003c*/ 	.byte	0x03, 0x1b
        /*003e*/ 	.short	0x00ff


	//----- nvinfo : EIATTR_MERCURY_ISA_VERSION
	.align		4
        /*0040*/ 	.byte	0x03, 0x5f
        /*0042*/ 	.short	0x0101


	//----- nvinfo : EIATTR_VRC_CTA_INIT_COUNT
	.align		4
        /*0044*/ 	.byte	0x02, 0x4a
	.zero		1
	.zero		1


	//----- nvinfo : EIATTR_EXIT_INSTR_OFFSETS
	.align		4
        /*0048*/ 	.byte	0x04, 0x1c
        /*004a*/ 	.short	(.L_47 - .L_46)


	//   ....[0]....
.L_46:
        /*004c*/ 	.word	0x00000070


	//   ....[1]....
        /*0050*/ 	.word	0x00000150


	//----- nvinfo : EIATTR_MAX_THREADS
	.align		4
.L_47:
        /*0054*/ 	.byte	0x04, 0x05
        /*0056*/ 	.short	(.L_49 - .L_48)
.L_48:
        /*0058*/ 	.word	0x00000020
        /*005c*/ 	.word	0x00000001
        /*0060*/ 	.word	0x00000001


	//----- nvinfo : EIATTR_CBANK_PARAM_SIZE
	.align		4
.L_49:
        /*0064*/ 	.byte	0x03, 0x19
        /*0066*/ 	.short	0x0018


	//----- nvinfo : EIATTR_PARAM_CBANK
	.align		4
        /*0068*/ 	.byte	0x04, 0x0a
        /*006a*/ 	.short	(.L_51 - .L_50)
	.align		4
.L_50:
        /*006c*/ 	.word	index@(.nv.constant0.default_function_kernel_2)
        /*0070*/ 	.short	0x0380
        /*0072*/ 	.short	0x0018


	//----- nvinfo : EIATTR_SW_WAR
	.align		4
.L_51:
        /*0074*/ 	.byte	0x04, 0x36
        /*0076*/ 	.short	(.L_53 - .L_52)
.L_52:
        /*0078*/ 	.word	0x00000008
.L_53:


//--------------------- .nv.info.default_function_kernel_1 --------------------------
	.section	.nv.info.default_function_kernel_1,"",@"SHT_CUDA_INFO"
	.sectionflags	@""
	.align	4


	//----- nvinfo : EIATTR_CUDA_API_VERSION
	.align		4
        /*0000*/ 	.byte	0x04, 0x37
        /*0002*/ 	.short	(.L_55 - .L_54)
.L_54:
        /*0004*/ 	.word	0x00000082


	//----- nvinfo : EIATTR_KPARAM_INFO
	.align		4
.L_55:
        /*0008*/ 	.byte	0x04, 0x17
        /*000a*/ 	.short	(.L_57 - .L_56)
.L_56:
        /*000c*/ 	.word	0x00000000
        /*0010*/ 	.short	0x0002
        /*0012*/ 	.short	0x0010
        /*0014*/ 	.byte	0x00, 0xf5, 0x21, 0x00


	//----- nvinfo : EIATTR_KPARAM_INFO
	.align		4
.L_57:
        /*0018*/ 	.byte	0x04, 0x17
        /*001a*/ 	.short	(.L_59 - .L_58)
.L_58:
        /*001c*/ 	.word	0x00000000
        /*0020*/ 	.short	0x0001
        /*0022*/ 	.short	0x0008
        /*0024*/ 	.byte	0x00, 0xf5, 0x21, 0x00


	//----- nvinfo : EIATTR_KPARAM_INFO
	.align		4
.L_59:
        /*0028*/ 	.byte	0x04, 0x17
        /*002a*/ 	.short	(.L_61 - .L_60)
.L_60:
        /*002c*/ 	.word	0x00000000
        /*0030*/ 	.short	0x0000
        /*0032*/ 	.short	0x0000
        /*0034*/ 	.byte	0x00, 0xf5, 0x21, 0x00


	//----- nvinfo : EIATTR_SPARSE_MMA_MASK
	.align		4
.L_61:
        /*0038*/ 	.byte	0x03, 0x50
        /*003a*/ 	.short	0x0000


	//----- nvinfo : EIATTR_MAXREG_COUNT
	.align		4
        /*003c*/ 	.byte	0x03, 0x1b
        /*003e*/ 	.short	0x00ff


	//----- nvinfo : EIATTR_NUM_BARRIERS
	.align		4
        /*0040*/ 	.byte	0x02, 0x4c
        /*0042*/ 	.byte	0x01
	.zero		1


	//----- nvinfo : EIATTR_MERCURY_ISA_VERSION
	.align		4
        /*0044*/ 	.byte	0x03, 0x5f
        /*0046*/ 	.short	0x0101


	//----- nvinfo : EIATTR_VRC_CTA_INIT_COUNT
	.align		4
        /*0048*/ 	.byte	0x02, 0x4a
	.zero		1
	.zero		1


	//----- nvinfo : EIATTR_EXIT_INSTR_OFFSETS
	.align		4
        /*004c*/ 	.byte	0x04, 0x1c
        /*004e*/ 	.short	(.L_63 - .L_62)


	//   ....[0]....
.L_62:
        /*0050*/ 	.word	0x00000400


	//----- nvinfo : EIATTR_MAX_THREADS
	.align		4
.L_63:
        /*0054*/ 	.byte	0x04, 0x05
        /*0056*/ 	.short	(.L_65 - .L_64)
.L_64:
        /*0058*/ 	.word	0x0000000f
        /*005c*/ 	.word	0x00000001
        /*0060*/ 	.word	0x00000001


	//----- nvinfo : EIATTR_CBANK_PARAM_SIZE
	.align		4
.L_65:
        /*0064*/ 	.byte	0x03, 0x19
        /*0066*/ 	.short	0x0018


	//----- nvinfo : EIATTR_PARAM_CBANK
	.align		4
        /*0068*/ 	.byte	0x04, 0x0a
        /*006a*/ 	.short	(.L_67 - .L_66)
	.align		4
.L_66:
        /*006c*/ 	.word	index@(.nv.constant0.default_function_kernel_1)
        /*0070*/ 	.short	0x0380
        /*0072*/ 	.short	0x0018


	//----- nvinfo : EIATTR_SW_WAR
	.align		4
.L_67:
        /*0074*/ 	.byte	0x04, 0x36
        /*0076*/ 	.short	(.L_69 - .L_68)
.L_68:
        /*0078*/ 	.word	0x00000008
.L_69:


//--------------------- .nv.info.default_function_kernel --------------------------
	.section	.nv.info.default_function_kernel,"",@"SHT_CUDA_INFO"
	.sectionflags	@""
	.align	4


	//----- nvinfo : EIATTR_CUDA_API_VERSION
	.align		4
        /*0000*/ 	.byte	0x04, 0x37
        /*0002*/ 	.short	(.L_71 - .L_70)
.L_70:
        /*0004*/ 	.word	0x00000082


	//----- nvinfo : EIATTR_KPARAM_INFO
	.align		4
.L_71:
        /*0008*/ 	.byte	0x04, 0x17
        /*000a*/ 	.short	(.L_73 - .L_72)
.L_72:
        /*000c*/ 	.word	0x00000000
        /*0010*/ 	.short	0x0001
        /*0012*/ 	.short	0x0008
        /*0014*/ 	.byte	0x00, 0xf5, 0x21, 0x00


	//----- nvinfo : EIATTR_KPARAM_INFO
	.align		4
.L_73:
        /*0018*/ 	.byte	0x04, 0x17
        /*001a*/ 	.short	(.L_75 - .L_74)
.L_74:
        /*001c*/ 	.word	0x00000000
        /*0020*/ 	.short	0x0000
        /*0022*/ 	.short	0x0000
        /*0024*/ 	.byte	0x00, 0xf5, 0x21, 0x00


	//----- nvinfo : EIATTR_SPARSE_MMA_MASK
	.align		4
.L_75:
        /*0028*/ 	.byte	0x03, 0x50
        /*002a*/ 	.short	0x0000


	//----- nvinfo : EIATTR_MAXREG_COUNT
	.align		4
        /*002c*/ 	.byte	0x03, 0x1b
        /*002e*/ 	.short	0x00ff


	//----- nvinfo : EIATTR_MERCURY_ISA_VERSION
	.align		4
        /*0030*/ 	.byte	0x03, 0x5f
        /*0032*/ 	.short	0x0101


	//----- nvinfo : EIATTR_VRC_CTA_INIT_COUNT
	.align		4
        /*0034*/ 	.byte	0x02, 0x4a
	.zero		1
	.zero		1


	//----- nvinfo : EIATTR_EXIT_INSTR_OFFSETS
	.align		4
        /*0038*/ 	.byte	0x04, 0x1c
        /*003a*/ 	.short	(.L_77 - .L_76)


	//   ....[0]....
.L_76:
        /*003c*/ 	.word	0x00000070


	//   ....[1]....
        /*0040*/ 	.word	0x000002a0


	//----- nvinfo : EIATTR_MAX_THREADS
	.align		4
.L_77:
        /*0044*/ 	.byte	0x04, 0x05
        /*0046*/ 	.short	(.L_79 - .L_78)
.L_78:
        /*0048*/ 	.word	0x00000020
        /*004c*/ 	.word	0x00000001
        /*0050*/ 	.word	0x00000001


	//----- nvinfo : EIATTR_CBANK_PARAM_SIZE
	.align		4
.L_79:
        /*0054*/ 	.byte	0x03, 0x19
        /*0056*/ 	.short	0x0010


	//----- nvinfo : EIATTR_PARAM_CBANK
	.align		4
        /*0058*/ 	.byte	0x04, 0x0a
        /*005a*/ 	.short	(.L_81 - .L_80)
	.align		4
.L_80:
        /*005c*/ 	.word	index@(.nv.constant0.default_function_kernel)
        /*0060*/ 	.short	0x0380
        /*0062*/ 	.short	0x0010


	//----- nvinfo : EIATTR_SW_WAR
	.align		4
.L_81:
        /*0064*/ 	.byte	0x04, 0x36
        /*0066*/ 	.short	(.L_83 - .L_82)
.L_82:
        /*0068*/ 	.word	0x00000008
.L_83:


//--------------------- .nv.callgraph             --------------------------
	.section	.nv.callgraph,"",@"SHT_CUDA_CALLGRAPH"
	.align	4
	.sectionentsize	8
	.align		4
        /*0000*/ 	.word	0x00000000
	.align		4
        /*0004*/ 	.word	0xffffffff
	.align		4
        /*0008*/ 	.word	0x00000000
	.align		4
        /*000c*/ 	.word	0xfffffffe
	.align		4
        /*0010*/ 	.word	0x00000000
	.align		4
        /*0014*/ 	.word	0xfffffffd
	.align		4
        /*0018*/ 	.word	0x00000000
	.align		4
        /*001c*/ 	.word	0xfffffffc


//--------------------- .text.default_function_kernel_3 --------------------------
	.section	.text.default_function_kernel_3,"ax",@progbits
	.align	128
        .global         default_function_kernel_3
        .type           default_function_kernel_3,@function
        .size           default_function_kernel_3,(.L_x_4 - default_function_kernel_3)
        .other          default_function_kernel_3,@"STO_CUDA_ENTRY STV_DEFAULT"
default_function_kernel_3:
.text.default_function_kernel_3:
[----:B------:R-:W-:Y:S01]  /*0000*/  LDC R1, c[0x0][0x37c] ;  /* 0x0000df00ff017b82 */ /* 0x000fe20000000800 */
[----:B------:R-:W0:Y:S07]  /*0010*/  S2R R4, SR_TID.X ;  /* 0x0000000000047919 */ /* 0x000e2e0000002100 */
[----:B------:R-:W1:Y:S02]  /*0020*/  S2UR UR5, SR_CTAID.X ;  /* 0x00000000000579c3 */ /* 0x000e640000002500 */
[----:B-1----:R-:W-:Y:S01]  /*0030*/  USHF.L.U32 UR4, UR5, 0x3, URZ ;  /* 0x0000000305047899 */ /* 0x002fe200080006ff */
[----:B0-----:R-:W-:-:S05]  /*0040*/  SHF.R.U32.HI R0, RZ, 0x3, R4 ;  /* 0x00000003ff007819 */ /* 0x001fca0000011604 */
[----:B------:R-:W-:-:S04]  /*0050*/  LOP3.LUT R0, R0, UR4, RZ, 0xfc, !PT ;  /* 0x0000000400007c12 */ /* 0x000fc8000f8efcff */
[----:B------:R-:W-:-:S13]  /*0060*/  ISETP.GT.U32.AND P0, PT, R0, 0x8, PT ;  /* 0x000000080000780c */ /* 0x000fda0003f04070 */
[----:B------:R-:W-:Y:S05]  /*0070*/  @P0 EXIT ;  /* 0x000000000000094d */ /* 0x000fea0003800000 */
[----:B------:R-:W0:Y:S01]  /*0080*/  LDC.64 R2, c[0x0][0x388] ;  /* 0x0000e200ff027b82 */ /* 0x000e220000000a00 */
[----:B------:R-:W1:Y:S01]  /*0090*/  LDCU.64 UR6, c[0x0][0x358] ;  /* 0x00006b00ff0677ac */ /* 0x000e620008000a00 */
[----:B------:R-:W-:-:S06]  /*00a0*/  USHF.L.U32 UR4, UR5, 0x6, URZ ;  /* 0x0000000605047899 */ /* 0x000fcc00080006ff */
[----:B------:R-:W-:-:S05]  /*00b0*/  LOP3.LUT R0, R4, UR4, RZ, 0xfc, !PT ;  /* 0x0000000404007c12 */ /* 0x000fca000f8efcff */
[----:B0-----:R-:W-:-:S06]  /*00c0*/  IMAD.WIDE.U32 R2, R0, 0x4, R2 ;  /* 0x0000000400027825 */ /* 0x001fcc00078e0002 */
[----:B-1----:R-:W2:Y:S01]  /*00d0*/  LDG.E.CONSTANT R2, desc[UR6][R2.64] ;  /* 0x0000000602027981 */ /* 0x002ea2000c1e9900 */
[----:B------:R-:W-:Y:S01]  /*00e0*/  HFMA2 R9, -RZ, RZ, 1.625, 0 ;  /* 0x3e800000ff097431 */ /* 0x000fe200000001ff */
[----:B------:R-:W-:Y:S01]  /*00f0*/  MOV R8, 0x3d39bf78 ;  /* 0x3d39bf7800087802 */ /* 0x000fe20000000f00 */
[C---:B--2---:R-:W-:Y:S01]  /*0100*/  FFMA R4, R2.reuse, R2, 1 ;  /* 0x3f80000002047423 */ /* 0x044fe20000000002 */
[----:B------:R-:W-:-:S03]  /*0110*/  FSETP.GT.AND P0, PT, |R2|, 8388608, PT ;  /* 0x4b0000000200780b */ /* 0x000fc60003f04200 */
[----:B------:R-:W0:Y:S02]  /*0120*/  MUFU.RSQ R5, R4 ;  /* 0x0000000400057308 */ /* 0x000e240000001400 */
[----:B0-----:R-:W-:-:S06]  /*0130*/  FFMA R5, R4, R5, 1 ;  /* 0x3f80000004057423 */ /* 0x001fcc0000000005 */
[----:B------:R-:W0:Y:S02]  /*0140*/  MUFU.RCP R5, R5 ;  /* 0x0000000500057308 */ /* 0x000e240000001000 */
[----:B0-----:R-:W-:-:S04]  /*0150*/  FMUL R7, |R2|, R5 ;  /* 0x0000000502077220 */ /* 0x001fc80000400200 */
[----:B------:R-:W-:-:S05]  /*0160*/  FFMA R7, |R2|, R7, |R2| ;  /* 0x0000000702077223 */ /* 0x000fca0000000602 */
[----:B------:R-:W-:-:S04]  /*0170*/  FSEL R7, |R2|, R7, P0 ;  /* 0x0000000702077208 */ /* 0x000fc80000000200 */
[C---:B------:R-:W-:Y:S01]  /*0180*/  ISETP.GE.U32.AND P1, PT, R7.reuse, 0x7f800000, PT ;  /* 0x7f8000000700780c */ /* 0x040fe20003f26070 */
[----:B------:R-:W-:-:S03]  /*0190*/  FADD.RZ R6, R7, 1 ;  /* 0x3f80000007067421 */ /* 0x000fc6000000c000 */
[----:B------:R-:W-:Y:S02]  /*01a0*/  ISETP.GT.AND P2, PT, R7, -0x40800000, P1 ;  /* 0xbf8000000700780c */ /* 0x000fe40000f44270 */
[----:B------:R-:W-:-:S04]  /*01b0*/  IADD3 R6, PT, PT, R6, -0x3f400000, RZ ;  /* 0xc0c0000006067810 */ /* 0x000fc80007ffe0ff */
[----:B------:R-:W-:-:S04]  /*01c0*/  LOP3.LUT R6, R6, 0xff800000, RZ, 0xc0, !PT ;  /* 0xff80000006067812 */ /* 0x000fc800078ec0ff */
[----:B------:R-:W-:Y:S02]  /*01d0*/  IADD3 R4, PT, PT, -R6, 0x40800000, RZ ;  /* 0x4080000006047810 */ /* 0x000fe40007ffe1ff */
[-C--:B------:R-:W-:Y:S02]  /*01e0*/  IADD3 R3, PT, PT, R7, -R6.reuse, RZ ;  /* 0x8000000607037210 */ /* 0x080fe40007ffe0ff */
[----:B------:R-:W-:Y:S01]  /*01f0*/  I2FP.F32.S32 R6, R6 ;  /* 0x0000000600067245 */ /* 0x000fe20000201400 */
[----:B------:R-:W-:-:S04]  /*0200*/  FFMA R4, R4, R9, -1 ;  /* 0xbf80000004047423 */ /* 0x000fc80000000009 */
[----:B------:R-:W-:Y:S01]  /*0210*/  FADD R3, R3, R4 ;  /* 0x0000000403037221 */ /* 0x000fe20000000000 */
[----:B------:R-:W-:-:S03]  /*0220*/  FMUL R6, R6, 1.1920928955078125e-07 ;  /* 0x3400000006067820 */ /* 0x000fc60000400000 */
[----:B------:R-:W-:Y:S01]  /*0230*/  FFMA R4, R3, -R8, 0.10546888411045074463 ;  /* 0x3dd8001203047423 */ /* 0x000fe20000000808 */
[----:B------:R-:W-:-:S03]  /*0240*/  @P1 MOV R8, 0x7f800000 ;  /* 0x7f80000000081802 */ /* 0x000fc60000000f00 */
[----:B------:R-:W-:-:S04]  /*0250*/  FFMA R4, R3, R4, -0.13229703903198242188 ;  /* 0xbe0778e003047423 */ /* 0x000fc80000000004 */
[----:B------:R-:W-:-:S04]  /*0260*/  FFMA R4, R3, R4, 0.14491446316242218018 ;  /* 0x3e14647503047423 */ /* 0x000fc80000000004 */
[----:B------:R-:W-:-:S04]  /*0270*/  FFMA R4, R3, R4, -0.16641564667224884033 ;  /* 0xbe2a68dd03047423 */ /* 0x000fc80000000004 */
[----:B------:R-:W-:-:S04]  /*0280*/  FFMA R4, R3, R4, 0.19988867640495300293 ;  /* 0x3e4caf9e03047423 */ /* 0x000fc80000000004 */
[----:B------:R-:W-:-:S04]  /*0290*/  FFMA R4, R3, R4, -0.25000196695327758789 ;  /* 0xbe80004203047423 */ /* 0x000fc80000000004 */
[----:B------:R-:W-:-:S04]  /*02a0*/  FFMA R4, R3, R4, 0.33333510160446166992 ;  /* 0x3eaaaae603047423 */ /* 0x000fc80000000004 */
[----:B------:R-:W-:-:S04]  /*02b0*/  FFMA R4, R3, R4, -0.5 ;  /* 0xbf00000003047423 */ /* 0x000fc80000000004 */
[----:B------:R-:W-:-:S04]  /*02c0*/  FMUL R4, R3, R4 ;  /* 0x0000000403047220 */ /* 0x000fc80000400000 */
[----:B------:R-:W-:Y:S02]  /*02d0*/  FFMA R3, R3, R4, R3 ;  /* 0x0000000403037223 */ /* 0x000fe40000000003 */
[----:B------:R-:W0:Y:S02]  /*02e0*/  LDC.64 R4, c[0x0][0x380] ;  /* 0x0000e000ff047b82 */ /* 0x000e240000000a00 */
[----:B------:R-:W-:Y:S01]  /*02f0*/  FFMA R3, R6, 0.69314718246459960938, R3 ;  /* 0x3f31721806037823 */ /* 0x000fe20000000003 */
[C---:B------:R-:W-:Y:S01]  /*0300*/  @P2 FFMA R3, R7.reuse, R8, +INF ;  /* 0x7f80000007032423 */ /* 0x040fe20000000008 */
[----:B------:R-:W-:-:S04]  /*0310*/  @P1 FSETP.NEU.AND P2, PT, R7, RZ, PT ;  /* 0x000000ff0700120b */ /* 0x000fc80003f4d000 */
[----:B------:R-:W-:-:S04]  /*0320*/  @P1 FSEL R3, R3, -RZ, P2 ;  /* 0x800000ff03031208 */ /* 0x000fc80001000000 */
[----:B------:R-:W-:-:S05]  /*0330*/  MOV R7, R3 ;  /* 0x0000000300077202 */ /* 0x000fca0000000f00 */
[----:B------:R-:W-:Y:S01]  /*0340*/  @P0 FADD R7, R7, 0.69314718246459960938 ;  /* 0x3f31721807070421 */ /* 0x000fe20000000000 */
[----:B------:R-:W-:-:S04]  /*0350*/  FSETP.NAN.AND P0, PT, |R2|, |R2|, PT ;  /* 0x400000020200720b */ /* 0x000fc80003f08200 */
[----:B------:R-:W-:Y:S01]  /*0360*/  LOP3.LUT R6, R7, 0x80000000, R2, 0xb8, !PT ;  /* 0x8000000007067812 */ /* 0x000fe200078eb802 */
[----:B0-----:R-:W-:-:S03]  /*0370*/  IMAD.WIDE.U32 R2, R0, 0x4, R4 ;  /* 0x0000000400027825 */ /* 0x001fc600078e0004 */
[----:B------:R-:W-:-:S05]  /*0380*/  FSEL R5, R6, R7, !P0 ;  /* 0x0000000706057208 */ /* 0x000fca0004000000 */
[----:B------:R-:W-:Y:S01]  /*0390*/  STG.E desc[UR6][R2.64], R5 ;  /* 0x0000000502007986 */ /* 0x000fe2000c101906 */
[----:B------:R-:W-:Y:S05]  /*03a0*/  EXIT ;  /* 0x000000000000794d */ /* 0x000fea0003800000 */
.L_x_0:
[----:B------:R-:W-:-:S00]  /*03b0*/  BRA `(.L_x_0) ;  /* 0xfffffffc00fc7947 */ /* 0x000fc0000383ffff */
[----:B------:R-:W-:-:S00]  /*03c0*/  NOP ;  /* 0x0000000000007918 */ /* 0x000fc00000000000 */
        /* <DEDUP_REMOVED lines=11> */
.L_x_4:


//--------------------- .text.default_function_kernel_2 --------------------------
	.section	.text.default_function_kernel_2,"ax",@progbits
	.align	128
        .global         default_function_kernel_2
        .type           default_function_kernel_2,@function
        .size           default_function_kernel_2,(.L_x_5 - default_function_kernel_2)
        .other          default_function_kernel_2,@"STO_CUDA_ENTRY STV_DEFAULT"
default_function_kernel_2:
.text.default_function_kernel_2:
        /* <DEDUP_REMOVED lines=11> */
[----:B------:R-:W2:Y:S01]  /*00b0*/  LDC.64 R4, c[0x0][0x390] ;  /* 0x0000e400ff047b82 */ /* 0x000ea20000000a00 */
[----:B------:R-:W-:-:S07]  /*00c0*/  LOP3.LUT R9, R9, UR4, RZ, 0xfc, !PT ;  /* 0x0000000409097c12 */ /* 0x000fce000f8efcff */
[----:B------:R-:W3:Y:S01]  /*00d0*/  LDC.64 R6, c[0x0][0x380] ;  /* 0x0000e000ff067b82 */ /* 0x000ee20000000a00 */
[----:B0-----:R-:W-:-:S06]  /*00e0*/  IMAD.WIDE.U32 R2, R9, 0x4, R2 ;  /* 0x0000000409027825 */ /* 0x001fcc00078e0002 */
[----:B-1----:R-:W4:Y:S01]  /*00f0*/  LDG.E.CONSTANT R2, desc[UR6][R2.64] ;  /* 0x0000000602027981 */ /* 0x002f22000c1e9900 */
[----:B--2---:R-:W-:-:S06]  /*0100*/  IMAD.WIDE.U32 R4, R9, 0x4, R4 ;  /* 0x0000000409047825 */ /* 0x004fcc00078e0004 */
[----:B------:R-:W4:Y:S01]  /*0110*/  LDG.E.CONSTANT R5, desc[UR6][R4.64] ;  /* 0x0000000604057981 */ /* 0x000f22000c1e9900 */
[----:B---3--:R-:W-:-:S04]  /*0120*/  IMAD.WIDE.U32 R6, R9, 0x4, R6 ;  /* 0x0000000409067825 */ /* 0x008fc800078e0006 */
[----:B----4-:R-:W-:-:S05]  /*0130*/  FMUL R9, R2, R5 ;  /* 0x0000000502097220 */ /* 0x010fca0000400000 */
[----:B------:R-:W-:Y:S01]  /*0140*/  STG.E desc[UR6][R6.64], R9 ;  /* 0x0000000906007986 */ /* 0x000fe2000c101906 */
[----:B------:R-:W-:Y:S05]  /*0150*/  EXIT ;  /* 0x000000000000794d */ /* 0x000fea0003800000 */
.L_x_1:
        /* <DEDUP_REMOVED lines=10> */
.L_x_5:


//--------------------- .text.default_function_kernel_1 --------------------------
	.section	.text.default_function_kernel_1,"ax",@progbits
	.align	128
        .global         default_function_kernel_1
        .type           default_function_kernel_1,@function
        .size           default_function_kernel_1,(.L_x_6 - default_function_kernel_1)
        .other          default_function_kernel_1,@"STO_CUDA_ENTRY STV_DEFAULT"
default_function_kernel_1:
.text.default_function_kernel_1:
[----:B------:R-:W-:Y:S01]  /*0000*/  LDC R1, c[0x0][0x37c] ;  /* 0x0000df00ff017b82 */ /* 0x000fe20000000800 */
[----:B------:R-:W0:Y:S07]  /*0010*/  S2R R25, SR_TID.X ;  /* 0x0000000000197919 */ /* 0x000e2e0000002100 */
[----:B------:R-:W1:Y:S01]  /*0020*/  LDC.64 R6, c[0x0][0x390] ;  /* 0x0000e400ff067b82 */ /* 0x000e620000000a00 */
[----:B------:R-:W2:Y:S01]  /*0030*/  LDCU.64 UR6, c[0x0][0x358] ;  /* 0x00006b00ff0677ac */ /* 0x000ea20008000a00 */
[----:B------:R-:W3:Y:S06]  /*0040*/  S2R R22, SR_CTAID.X ;  /* 0x0000000000167919 */ /* 0x000eec0000002500 */
[----:B------:R-:W4:Y:S08]  /*0050*/  LDC.64 R8, c[0x0][0x388] ;  /* 0x0000e200ff087b82 */ /* 0x000f300000000a00 */
[----:B------:R-:W-:Y:S01]  /*0060*/  BAR.SYNC.DEFER_BLOCKING 0x0 ;  /* 0x0000000000007b1d */ /* 0x000fe20000010000 */
[----:B0-----:R-:W-:-:S02]  /*0070*/  ISETP.GT.U32.AND P0, PT, R25, 0x9, PT ;  /* 0x000000091900780c */ /* 0x001fc40003f04070 */
[----:B------:R-:W-:-:S05]  /*0080*/  SHF.L.U32 R3, R25, 0x1, RZ ;  /* 0x0000000119037819 */ /* 0x000fca00000006ff */
[----:B-1----:R-:W-:-:S06]  /*0090*/  IMAD.WIDE.U32 R6, R3, 0x4, R6 ;  /* 0x0000000403067825 */ /* 0x002fcc00078e0006 */
[----:B--2---:R-:W2:Y:S01]  /*00a0*/  @!P0 LDG.E.64.CONSTANT R4, desc[UR6][R6.64] ;  /* 0x0000000606048981 */ /* 0x004ea2000c1e9b00 */
[----:B------:R-:W-:-:S03]  /*00b0*/  PRMT R0, R25, 0x9910, RZ ;  /* 0x0000991019007816 */ /* 0x000fc600000000ff */
[----:B------:R0:W5:Y:S02]  /*00c0*/  @!P0 LDG.E.64.CONSTANT R2, desc[UR6][R6.64+0x50] ;  /* 0x0000500606028981 */ /* 0x000164000c1e9b00 */
[----:B------:R-:W-:-:S05]  /*00d0*/  IMAD R0, R0, 0x34, RZ ;  /* 0x0000003400007824 */ /* 0x000fca00078e02ff */
[----:B------:R-:W-:-:S04]  /*00e0*/  LOP3.LUT R0, R0, 0xffff, RZ, 0xc0, !PT ;  /* 0x0000ffff00007812 */ /* 0x000fc800078ec0ff */
[----:B------:R-:W-:-:S04]  /*00f0*/  SHF.R.U32.HI R10, RZ, 0x8, R0 ;  /* 0x00000008ff0a7819 */ /* 0x000fc80000011600 */
[----:B------:R-:W-:-:S04]  /*0100*/  SHF.L.U32 R0, R10, 0x3, RZ ;  /* 0x000000030a007819 */ /* 0x000fc800000006ff */
[----:B------:R-:W-:-:S05]  /*0110*/  LOP3.LUT R0, R0, 0xffff, RZ, 0xc0, !PT ;  /* 0x0000ffff00007812 */ /* 0x000fca00078ec0ff */
[----:B---3--:R-:W-:-:S04]  /*0120*/  IMAD R11, R22, 0x18, R0 ;  /* 0x00000018160b7824 */ /* 0x008fc800078e0200 */
[----:B----4-:R-:W-:-:S05]  /*0130*/  IMAD.WIDE.U32 R8, R11, 0x4, R8 ;  /* 0x000000040b087825 */ /* 0x010fca00078e0008 */
[----:B------:R-:W3:Y:S04]  /*0140*/  LDG.E.CONSTANT R0, desc[UR6][R8.64] ;  /* 0x0000000608007981 */ /* 0x000ee8000c1e9900 */
[----:B------:R-:W4:Y:S04]  /*0150*/  LDG.E.CONSTANT R11, desc[UR6][R8.64+0x4] ;  /* 0x00000406080b7981 */ /* 0x000f28000c1e9900 */
[----:B------:R-:W4:Y:S04]  /*0160*/  LDG.E.CONSTANT R13, desc[UR6][R8.64+0x8] ;  /* 0x00000806080d7981 */ /* 0x000f28000c1e9900 */
[----:B------:R-:W4:Y:S04]  /*0170*/  LDG.E.CONSTANT R15, desc[UR6][R8.64+0xc] ;  /* 0x00000c06080f7981 */ /* 0x000f28000c1e9900 */
[----:B------:R-:W4:Y:S04]  /*0180*/  LDG.E.CONSTANT R17, desc[UR6][R8.64+0x10] ;  /* 0x0000100608117981 */ /* 0x000f28000c1e9900 */
[----:B------:R-:W4:Y:S04]  /*0190*/  LDG.E.CONSTANT R19, desc[UR6][R8.64+0x14] ;  /* 0x0000140608137981 */ /* 0x000f28000c1e9900 */
[----:B------:R-:W4:Y:S04]  /*01a0*/  LDG.E.CONSTANT R21, desc[UR6][R8.64+0x18] ;  /* 0x0000180608157981 */ /* 0x000f28000c1e9900 */
[----:B------:R1:W4:Y:S01]  /*01b0*/  LDG.E.CONSTANT R23, desc[UR6][R8.64+0x1c] ;  /* 0x00001c0608177981 */ /* 0x000322000c1e9900 */
[----:B------:R-:W1:Y:S01]  /*01c0*/  S2UR UR5, SR_CgaCtaId ;  /* 0x00000000000579c3 */ /* 0x000e620000008800 */
[----:B0-----:R-:W-:-:S05]  /*01d0*/  PRMT R6, R10, 0x9910, RZ ;  /* 0x000099100a067816 */ /* 0x001fca00000000ff */
[----:B------:R-:W-:-:S05]  /*01e0*/  IMAD R6, R6, 0x5, RZ ;  /* 0x0000000506067824 */ /* 0x000fca00078e02ff */
[----:B------:R-:W-:Y:S01]  /*01f0*/  IADD3 R6, PT, PT, RZ, -R6, RZ ;  /* 0x80000006ff067210 */ /* 0x000fe20007ffe0ff */
[----:B------:R-:W-:-:S03]  /*0200*/  UMOV UR4, 0x400 ;  /* 0x0000040000047882 */ /* 0x000fc60000000000 */
[----:B------:R-:W-:-:S04]  /*0210*/  PRMT R6, R6, 0x7710, RZ ;  /* 0x0000771006067816 */ /* 0x000fc800000000ff */
[----:B------:R-:W-:Y:S01]  /*0220*/  IADD3 R6, PT, PT, R6, R25, RZ ;  /* 0x0000001906067210 */ /* 0x000fe20007ffe0ff */
[----:B-1----:R-:W-:-:S03]  /*0230*/  ULEA UR4, UR5, UR4, 0x18 ;  /* 0x0000000405047291 */ /* 0x002fc6000f8ec0ff */
[----:B------:R-:W-:-:S03]  /*0240*/  LOP3.LUT R7, R6, 0xff, RZ, 0xc0, !PT ;  /* 0x000000ff06077812 */ /* 0x000fc600078ec0ff */
[----:B------:R-:W-:Y:S02]  /*0250*/  LEA R6, R25, UR4, 0x3 ;  /* 0x0000000419067c11 */ /* 0x000fe4000f8e18ff */
[----:B------:R-:W-:-:S03]  /*0260*/  LEA R7, R7, UR4, 0x2 ;  /* 0x0000000407077c11 */ /* 0x000fc6000f8e10ff */
[----:B--2---:R0:W-:Y:S01]  /*0270*/  @!P0 STS.64 [R6], R4 ;  /* 0x0000000406008388 */ /* 0x0041e20000000a00 */
[----:B------:R-:W-:Y:S08]  /*0280*/  BAR.SYNC.DEFER_BLOCKING 0x0 ;  /* 0x0000000000007b1d */ /* 0x000ff00000010000 */
[----:B0-----:R-:W0:Y:S01]  /*0290*/  LDC.64 R4, c[0x0][0x380] ;  /* 0x0000e000ff047b82 */ /* 0x001e220000000a00 */
[----:B------:R-:W3:Y:S04]  /*02a0*/  LDS R9, [R7] ;  /* 0x0000000007097984 */ /* 0x000ee80000000800 */
[----:B------:R-:W4:Y:S04]  /*02b0*/  LDS R8, [R7+0x14] ;  /* 0x0000140007087984 */ /* 0x000f280000000800 */
[----:B------:R-:W1:Y:S04]  /*02c0*/  LDS R10, [R7+0x28] ;  /* 0x00002800070a7984 */ /* 0x000e680000000800 */
[----:B------:R-:W2:Y:S01]  /*02d0*/  LDS R12, [R7+0x3c] ;  /* 0x00003c00070c7984 */ /* 0x000ea20000000800 */
[----:B------:R-:W-:Y:S06]  /*02e0*/  BAR.SYNC.DEFER_BLOCKING 0x0 ;  /* 0x0000000000007b1d */ /* 0x000fec0000010000 */
[----:B-----5:R5:W-:Y:S02]  /*02f0*/  @!P0 STS.64 [R6], R2 ;  /* 0x0000000206008388 */ /* 0x020be40000000a00 */
[----:B------:R-:W-:Y:S06]  /*0300*/  BAR.SYNC.DEFER_BLOCKING 0x0 ;  /* 0x0000000000007b1d */ /* 0x000fec0000010000 */
[----:B------:R-:W0:Y:S04]  /*0310*/  LDS R14, [R7] ;  /* 0x00000000070e7984 */ /* 0x000e280000000800 */
[----:B------:R-:W0:Y:S04]  /*0320*/  LDS R16, [R7+0x14] ;  /* 0x0000140007107984 */ /* 0x000e280000000800 */
[----:B------:R-:W0:Y:S04]  /*0330*/  LDS R18, [R7+0x28] ;  /* 0x0000280007127984 */ /* 0x000e280000000800 */
[----:B------:R-:W0:Y:S01]  /*0340*/  LDS R20, [R7+0x3c] ;  /* 0x00003c0007147984 */ /* 0x000e220000000800 */
[----:B---3--:R-:W-:-:S04]  /*0350*/  FFMA R0, R0, R9, RZ ;  /* 0x0000000900007223 */ /* 0x008fc800000000ff */
[----:B----4-:R-:W-:-:S04]  /*0360*/  FFMA R0, R11, R8, R0 ;  /* 0x000000080b007223 */ /* 0x010fc80000000000 */
[----:B-1----:R-:W-:-:S04]  /*0370*/  FFMA R0, R13, R10, R0 ;  /* 0x0000000a0d007223 */ /* 0x002fc80000000000 */
[----:B--2---:R-:W-:Y:S01]  /*0380*/  FFMA R0, R15, R12, R0 ;  /* 0x0000000c0f007223 */ /* 0x004fe20000000000 */
[----:B-----5:R-:W-:-:S03]  /*0390*/  IMAD R3, R22, 0xf, R25 ;  /* 0x0000000f16037824 */ /* 0x020fc600078e0219 */
[----:B0-----:R-:W-:-:S04]  /*03a0*/  FFMA R0, R17, R14, R0 ;  /* 0x0000000e11007223 */ /* 0x001fc80000000000 */
[----:B------:R-:W-:-:S04]  /*03b0*/  FFMA R0, R19, R16, R0 ;  /* 0x0000001013007223 */ /* 0x000fc80000000000 */
[----:B------:R-:W-:Y:S01]  /*03c0*/  FFMA R0, R21, R18, R0 ;  /* 0x0000001215007223 */ /* 0x000fe20000000000 */
[----:B------:R-:W-:-:S04]  /*03d0*/  IMAD.WIDE.U32 R2, R3, 0x4, R4 ;  /* 0x0000000403027825 */ /* 0x000fc800078e0004 */
[----:B------:R-:W-:-:S05]  /*03e0*/  FFMA R23, R23, R20, R0 ;  /* 0x0000001417177223 */ /* 0x000fca0000000000 */
[----:B------:R-:W-:Y:S01]  /*03f0*/  STG.E desc[UR6][R2.64], R23 ;  /* 0x0000001702007986 */ /* 0x000fe2000c101906 */
[----:B------:R-:W-:Y:S05]  /*0400*/  EXIT ;  /* 0x000000000000794d */ /* 0x000fea0003800000 */
.L_x_2:
        /* <DEDUP_REMOVED lines=15> */
.L_x_6:


//--------------------- .text.default_function_kernel --------------------------
	.section	.text.default_function_kernel,"ax",@progbits
	.align	128
        .global         default_function_kernel
        .type           default_function_kernel,@function
        .size           default_function_kernel,(.L_x_7 - default_function_kernel)
        .other          default_function_kernel,@"STO_CUDA_ENTRY STV_DEFAULT"
default_function_kernel:
.text.default_function_kernel:
        /* <DEDUP_REMOVED lines=12> */
[----:B0-----:R-:W-:-:S05]  /*00c0*/  IMAD.WIDE.U32 R2, R5, 0x4, R2 ;  /* 0x0000000405027825 */ /* 0x001fca00078e0002 */
[----:B-1----:R0:W2:Y:S01]  /*00d0*/  LDG.E.CONSTANT R0, desc[UR6][R2.64] ;  /* 0x0000000602007981 */ /* 0x0020a2000c1e9900 */
[----:B------:R-:W-:Y:S01]  /*00e0*/  HFMA2 R7, -RZ, RZ, 1.75, 0 ;  /* 0x3f000000ff077431 */ /* 0x000fe200000001ff */
[----:B0-----:R-:W-:-:S04]  /*00f0*/  MOV R3, 0x3d4dd2f7 ;  /* 0x3d4dd2f700037802 */ /* 0x001fc80000000f00 */
[C---:B--2---:R-:W-:Y:S01]  /*0100*/  FFMA R4, |R0|.reuse, -R7, 0.5 ;  /* 0x3f00000000047423 */ /* 0x044fe20000000a07 */
[C---:B------:R-:W-:Y:S02]  /*0110*/  FSETP.NEU.AND P1, PT, |R0|.reuse, 1, PT ;  /* 0x3f8000000000780b */ /* 0x040fe40003f2d200 */
[----:B------:R-:W-:Y:S01]  /*0120*/  FSETP.GT.AND P0, PT, |R0|, 0.56000000238418579102, PT ;  /* 0x3f0f5c290000780b */ /* 0x000fe20003f04200 */
[----:B------:R-:W0:Y:S02]  /*0130*/  MUFU.RSQ R7, R4 ;  /* 0x0000000400077308 */ /* 0x000e240000001400 */
[----:B0-----:R-:W-:Y:S01]  /*0140*/  FMUL R6, R4, R7 ;  /* 0x0000000704067220 */ /* 0x001fe20000400000 */
[----:B------:R-:W-:-:S04]  /*0150*/  FMUL R7, R7, -0.5 ;  /* 0xbf00000007077820 */ /* 0x000fc80000400000 */
[----:B------:R-:W-:-:S04]  /*0160*/  FFMA R7, R6, R7, 0.5 ;  /* 0x3f00000006077423 */ /* 0x000fc80000000007 */
[----:B------:R-:W-:-:S05]  /*0170*/  FFMA R7, R6, R7, R6 ;  /* 0x0000000706077223 */ /* 0x000fca0000000006 */
[----:B------:R-:W-:-:S04]  /*0180*/  FSEL R7, R7, RZ, P1 ;  /* 0x000000ff07077208 */ /* 0x000fc80000800000 */
[----:B------:R-:W-:-:S05]  /*0190*/  FSEL R7, R7, |R0|, P0 ;  /* 0x4000000007077208 */ /* 0x000fca0000000000 */
[----:B------:R-:W-:-:S04]  /*01a0*/  FMUL R6, R7, R7 ;  /* 0x0000000707067220 */ /* 0x000fc80000400000 */
[----:B------:R-:W-:-:S04]  /*01b0*/  FFMA R3, R6, R3, 0.018773360177874565125 ;  /* 0x3c99ca9706037423 */ /* 0x000fc80000000003 */
[----:B------:R-:W-:-:S04]  /*01c0*/  FFMA R3, R6, R3, 0.046769052743911743164 ;  /* 0x3d3f90e806037423 */ /* 0x000fc80000000003 */
[----:B------:R-:W-:-:S04]  /*01d0*/  FFMA R3, R6, R3, 0.074823014438152313232 ;  /* 0x3d993ccf06037423 */ /* 0x000fc80000000003 */
[C---:B------:R-:W-:Y:S02]  /*01e0*/  FFMA R9, R6.reuse, R3, 0.16667181253433227539 ;  /* 0x3e2aac0406097423 */ /* 0x040fe40000000003 */
[----:B------:R-:W0:Y:S02]  /*01f0*/  LDC.64 R2, c[0x0][0x380] ;  /* 0x0000e000ff027b82 */ /* 0x000e240000000a00 */
[----:B------:R-:W-:Y:S01]  /*0200*/  FMUL R6, R6, R9 ;  /* 0x0000000906067220 */ /* 0x000fe20000400000 */
[----:B------:R-:W-:-:S03]  /*0210*/  HFMA2 R9, -RZ, RZ, 1.9599609375, 20144 ;  /* 0x3fd774ebff097431 */ /* 0x000fc600000001ff */
[----:B------:R-:W-:-:S04]  /*0220*/  FFMA R7, R7, R6, R7 ;  /* 0x0000000607077223 */ /* 0x000fc80000000007 */
[----:B------:R-:W-:-:S04]  /*0230*/  FMUL R4, R7, -2 ;  /* 0xc000000007047820 */ /* 0x000fc80000400000 */
[----:B------:R-:W-:-:S05]  /*0240*/  @P0 FFMA R7, R9, 0.93318945169448852539, R4 ;  /* 0x3f6ee58109070823 */ /* 0x000fca0000000004 */
[C---:B------:R-:W-:Y:S02]  /*0250*/  FSETP.NAN.AND P0, PT, R7.reuse, R7, PT ;  /* 0x000000070700720b */ /* 0x040fe40003f08000 */
[----:B------:R-:W-:Y:S01]  /*0260*/  LOP3.LUT R0, R7, 0x80000000, R0, 0xb8, !PT ;  /* 0x8000000007007812 */ /* 0x000fe200078eb800 */
[----:B0-----:R-:W-:-:S03]  /*0270*/  IMAD.WIDE.U32 R2, R5, 0x4, R2 ;  /* 0x0000000405027825 */ /* 0x001fc600078e0002 */
[----:B------:R-:W-:-:S05]  /*0280*/  FSEL R7, R0, R7, !P0 ;  /* 0x0000000700077208 */ /* 0x000fca0004000000 */
[----:B------:R-:W-:Y:S01]  /*0290*/  STG.E desc[UR6][R2.64], R7 ;  /* 0x0000000702007986 */ /* 0x000fe2000c101906 */
[----:B------:R-:W-:Y:S05]  /*02a0*/  EXIT ;  /* 0x000000000000794d */ /* 0x000fea0003800000 */
.L_x_3:
        /* <DEDUP_REMOVED lines=13> */
.L_x_7:


//--------------------- .nv.shared.reserved.0     --------------------------
	.section	.nv.shared.reserved.0,"aw",@nobits
	.weak		__nv_reservedSMEM_offset_0_alias
	.size		__nv_reservedSMEM_offset_0_alias, 0, 64
	.other		__nv_reservedSMEM_offset_0_alias,@"STO_CUDA_RESERVED_SHARED STV_DEFAULT"
__nv_reservedSMEM_offset_0_alias:
	.zero		0
	.zero		64


//--------------------- .nv.shared.default_function_kernel_1 --------------------------
	.section	.nv.shared.default_function_kernel_1,"aw",@nobits
	.sectionflags	@""
	.align	4
.nv.shared.default_function_kernel_1:
	.zero		1104


//--------------------- .nv.constant0.default_function_kernel_3 --------------------------
	.section	.nv.constant0.default_function_kernel_3,"a",@progbits
	.sectionflags	@""
	.align	4
.nv.constant0.default_function_kernel_3:
	.zero		912


//--------------------- .nv.constant0.default_function_kernel_2 --------------------------
	.section	.nv.constant0.default_function_kernel_2,"a",@progbits
	.sectionflags	@""
	.align	4
.nv.constant0.default_function_kernel_2:
	.zero		920


//--------------------- .nv.constant0.default_function_kernel_1 --------------------------
	.section	.nv.constant0.default_function_kernel_1,"a",@progbits
	.sectionflags	@""
	.align	4
.nv.constant0.default_function_kernel_1:
	.zero		920


//--------------------- .nv.constant0.default_function_kernel --------------------------
	.section	.nv.constant0.default_function_kernel,"a",@progbits
	.sectionflags	@""
	.align	4
.nv.constant0.default_function_kernel:
	.zero		912


//--------------------- SYMBOLS --------------------------

	.type		.nv.reservedSmem.offset0,@object
	.size		.nv.reservedSmem.offset0,0x4
	.type		.nv.reservedSmem.cap,@object
	.size		.nv.reservedSmem.cap,0x4
